//
// Generated by NVIDIA NVVM Compiler
//
// Compiler Build ID: CL-36424714
// Cuda compilation tools, release 13.0, V13.0.88
// Based on NVVM 20.0.0
//

.version 9.0
.target sm_100
.address_size 64

	// .globl	_Z9mulKernelPiPKiS1_i

.visible .entry _Z9mulKernelPiPKiS1_i(
	.param .u64 .ptr .align 1 _Z9mulKernelPiPKiS1_i_param_0,
	.param .u64 .ptr .align 1 _Z9mulKernelPiPKiS1_i_param_1,
	.param .u64 .ptr .align 1 _Z9mulKernelPiPKiS1_i_param_2,
	.param .u32 _Z9mulKernelPiPKiS1_i_param_3
)
{
	.reg .pred 	%p<10>;
	.reg .b32 	%r<130>;
	.reg .b64 	%rd<65>;

	ld.param.u64 	%rd10, [_Z9mulKernelPiPKiS1_i_param_0];
	ld.param.u64 	%rd11, [_Z9mulKernelPiPKiS1_i_param_1];
	ld.param.u64 	%rd12, [_Z9mulKernelPiPKiS1_i_param_2];
	ld.param.u32 	%r48, [_Z9mulKernelPiPKiS1_i_param_3];
	cvta.to.global.u64 	%rd1, %rd12;
	cvta.to.global.u64 	%rd2, %rd11;
	mov.u32 	%r1, %tid.x;
	mov.u32 	%r50, %tid.y;
	mul.lo.s32 	%r2, %r48, %r50;
	setp.lt.s32 	%p1, %r48, 1;
	mov.b32 	%r129, 0;
	@%p1 bra 	$L__BB0_12;
	and.b32  	%r3, %r48, 7;
	setp.lt.u32 	%p2, %r48, 8;
	mov.b32 	%r124, 0;
	mov.u32 	%r129, %r124;
	@%p2 bra 	$L__BB0_4;
	and.b32  	%r124, %r48, 2147483640;
	neg.s32 	%r118, %r124;
	add.s32 	%r117, %r1, %r48;
	shl.b32 	%r7, %r48, 3;
	shl.b32 	%r54, %r48, 1;
	add.s32 	%r116, %r1, %r54;
	mad.lo.s32 	%r115, %r48, 3, %r1;
	shl.b32 	%r55, %r48, 2;
	add.s32 	%r114, %r1, %r55;
	mad.lo.s32 	%r113, %r48, 5, %r1;
	mad.lo.s32 	%r112, %r48, 6, %r1;
	mad.lo.s32 	%r111, %r48, 7, %r1;
	mul.wide.u32 	%rd13, %r1, 4;
	add.s64 	%rd64, %rd1, %rd13;
	mul.wide.u32 	%rd4, %r7, 4;
	mul.wide.u32 	%rd14, %r2, 4;
	add.s64 	%rd15, %rd14, %rd2;
	add.s64 	%rd63, %rd15, 16;
	mov.b32 	%r129, 0;
$L__BB0_3:
	.pragma "nounroll";
	ld.global.u32 	%r56, [%rd63+-16];
	ld.global.u32 	%r57, [%rd64];
	mad.lo.s32 	%r58, %r57, %r56, %r129;
	ld.global.u32 	%r59, [%rd63+-12];
	mul.wide.u32 	%rd16, %r117, 4;
	add.s64 	%rd17, %rd1, %rd16;
	ld.global.u32 	%r60, [%rd17];
	mad.lo.s32 	%r61, %r60, %r59, %r58;
	ld.global.u32 	%r62, [%rd63+-8];
	mul.wide.u32 	%rd18, %r116, 4;
	add.s64 	%rd19, %rd1, %rd18;
	ld.global.u32 	%r63, [%rd19];
	mad.lo.s32 	%r64, %r63, %r62, %r61;
	ld.global.u32 	%r65, [%rd63+-4];
	mul.wide.u32 	%rd20, %r115, 4;
	add.s64 	%rd21, %rd1, %rd20;
	ld.global.u32 	%r66, [%rd21];
	mad.lo.s32 	%r67, %r66, %r65, %r64;
	ld.global.u32 	%r68, [%rd63];
	mul.wide.u32 	%rd22, %r114, 4;
	add.s64 	%rd23, %rd1, %rd22;
	ld.global.u32 	%r69, [%rd23];
	mad.lo.s32 	%r70, %r69, %r68, %r67;
	ld.global.u32 	%r71, [%rd63+4];
	mul.wide.u32 	%rd24, %r113, 4;
	add.s64 	%rd25, %rd1, %rd24;
	ld.global.u32 	%r72, [%rd25];
	mad.lo.s32 	%r73, %r72, %r71, %r70;
	ld.global.u32 	%r74, [%rd63+8];
	mul.wide.u32 	%rd26, %r112, 4;
	add.s64 	%rd27, %rd1, %rd26;
	ld.global.u32 	%r75, [%rd27];
	mad.lo.s32 	%r76, %r75, %r74, %r73;
	ld.global.u32 	%r77, [%rd63+12];
	mul.wide.u32 	%rd28, %r111, 4;
	add.s64 	%rd29, %rd1, %rd28;
	ld.global.u32 	%r78, [%rd29];
	mad.lo.s32 	%r129, %r78, %r77, %r76;
	add.s32 	%r118, %r118, 8;
	add.s32 	%r117, %r117, %r7;
	add.s32 	%r116, %r116, %r7;
	add.s32 	%r115, %r115, %r7;
	add.s32 	%r114, %r114, %r7;
	add.s32 	%r113, %r113, %r7;
	add.s32 	%r112, %r112, %r7;
	add.s32 	%r111, %r111, %r7;
	add.s64 	%rd64, %rd64, %rd4;
	add.s64 	%rd63, %rd63, 32;
	setp.ne.s32 	%p3, %r118, 0;
	@%p3 bra 	$L__BB0_3;
$L__BB0_4:
	setp.eq.s32 	%p4, %r3, 0;
	@%p4 bra 	$L__BB0_12;
	and.b32  	%r35, %r48, 3;
	setp.lt.u32 	%p5, %r3, 4;
	@%p5 bra 	$L__BB0_7;
	add.s32 	%r80, %r124, %r2;
	mul.wide.u32 	%rd30, %r80, 4;
	add.s64 	%rd31, %rd2, %rd30;
	ld.global.u32 	%r81, [%rd31];
	mad.lo.s32 	%r82, %r124, %r48, %r1;
	mul.wide.u32 	%rd32, %r82, 4;
	add.s64 	%rd33, %rd1, %rd32;
	ld.global.u32 	%r83, [%rd33];
	mad.lo.s32 	%r84, %r83, %r81, %r129;
	cvt.u64.u32 	%rd34, %r2;
	cvt.u64.u32 	%rd35, %r124;
	add.s64 	%rd36, %rd35, %rd34;
	shl.b64 	%rd37, %rd36, 2;
	add.s64 	%rd38, %rd2, %rd37;
	ld.global.u32 	%r85, [%rd38+4];
	add.s32 	%r86, %r82, %r48;
	mul.wide.u32 	%rd39, %r86, 4;
	add.s64 	%rd40, %rd1, %rd39;
	ld.global.u32 	%r87, [%rd40];
	mad.lo.s32 	%r88, %r87, %r85, %r84;
	ld.global.u32 	%r89, [%rd38+8];
	add.s32 	%r90, %r86, %r48;
	mul.wide.u32 	%rd41, %r90, 4;
	add.s64 	%rd42, %rd1, %rd41;
	ld.global.u32 	%r91, [%rd42];
	mad.lo.s32 	%r92, %r91, %r89, %r88;
	ld.global.u32 	%r93, [%rd38+12];
	add.s32 	%r94, %r90, %r48;
	mul.wide.u32 	%rd43, %r94, 4;
	add.s64 	%rd44, %rd1, %rd43;
	ld.global.u32 	%r95, [%rd44];
	mad.lo.s32 	%r129, %r95, %r93, %r92;
	add.s32 	%r124, %r124, 4;
$L__BB0_7:
	setp.eq.s32 	%p6, %r35, 0;
	@%p6 bra 	$L__BB0_12;
	setp.eq.s32 	%p7, %r35, 1;
	@%p7 bra 	$L__BB0_10;
	add.s32 	%r97, %r124, %r2;
	mul.wide.u32 	%rd45, %r97, 4;
	add.s64 	%rd46, %rd2, %rd45;
	ld.global.u32 	%r98, [%rd46];
	mad.lo.s32 	%r99, %r124, %r48, %r1;
	mul.wide.u32 	%rd47, %r99, 4;
	add.s64 	%rd48, %rd1, %rd47;
	ld.global.u32 	%r100, [%rd48];
	mad.lo.s32 	%r101, %r100, %r98, %r129;
	cvt.u64.u32 	%rd49, %r2;
	cvt.u64.u32 	%rd50, %r124;
	add.s64 	%rd51, %rd50, %rd49;
	shl.b64 	%rd52, %rd51, 2;
	add.s64 	%rd53, %rd2, %rd52;
	ld.global.u32 	%r102, [%rd53+4];
	add.s32 	%r103, %r99, %r48;
	mul.wide.u32 	%rd54, %r103, 4;
	add.s64 	%rd55, %rd1, %rd54;
	ld.global.u32 	%r104, [%rd55];
	mad.lo.s32 	%r129, %r104, %r102, %r101;
	add.s32 	%r124, %r124, 2;
$L__BB0_10:
	and.b32  	%r105, %r48, 1;
	setp.eq.b32 	%p8, %r105, 1;
	not.pred 	%p9, %p8;
	@%p9 bra 	$L__BB0_12;
	add.s32 	%r106, %r124, %r2;
	mul.wide.u32 	%rd56, %r106, 4;
	add.s64 	%rd57, %rd2, %rd56;
	ld.global.u32 	%r107, [%rd57];
	mad.lo.s32 	%r108, %r124, %r48, %r1;
	mul.wide.u32 	%rd58, %r108, 4;
	add.s64 	%rd59, %rd1, %rd58;
	ld.global.u32 	%r109, [%rd59];
	mad.lo.s32 	%r129, %r109, %r107, %r129;
$L__BB0_12:
	cvta.to.global.u64 	%rd60, %rd10;
	add.s32 	%r110, %r2, %r1;
	mul.wide.s32 	%rd61, %r110, 4;
	add.s64 	%rd62, %rd60, %rd61;
	st.global.u32 	[%rd62], %r129;
	ret;

}


// ===== COMPILED SASS (sm_100) =====

	.target	sm_100

	.elftype	@"ET_EXEC"


//--------------------- .note.nv.tkinfo           --------------------------
	.section	.note.nv.tkinfo,"",@"SHT_NOTE"
	.sectionflags	@"SHF_NOTE_NV_TKINFO"
	.tkinfo
        /*0018*/ 	.word	0x00000002
        /*0030*/ 	.string	""
        /*0030*/ 	.string	"ptxas"
        /*0030*/ 	.string	"Cuda compilation tools, release 13.0, V13.0.88"
        /*0030*/ 	.string	"Build cuda_13.0.r13.0/compiler.36424714_0"
        /*0030*/ 	.string	"-arch sm_100 -m 64 "



//--------------------- .note.nv.cuinfo           --------------------------
	.section	.note.nv.cuinfo,"",@"SHT_NOTE"
	.sectionflags	@"SHF_NOTE_NV_CUINFO"
        /*0018*/ 	.short	0x0002
        /*001a*/ 	.short	0x0064
        /*001c*/ 	.short	0x0082
	.zero		2


//--------------------- .nv.info                  --------------------------
	.section	.nv.info,"",@"SHT_CUDA_INFO"
	.align	4


	//----- nvinfo : EIATTR_REGCOUNT
	.align		4
        /*0000*/ 	.byte	0x04, 0x2f
        /*0002*/ 	.short	(.L_1 - .L_0)
	.align		4
.L_0:
        /*0004*/ 	.word	index@(_Z9mulKernelPiPKiS1_i)
        /*0008*/ 	.word	0x00000020


	//----- nvinfo : EIATTR_FRAME_SIZE
	.align		4
.L_1:
        /*000c*/ 	.byte	0x04, 0x11
        /*000e*/ 	.short	(.L_3 - .L_2)
	.align		4
.L_2:
        /*0010*/ 	.word	index@(_Z9mulKernelPiPKiS1_i)
        /*0014*/ 	.word	0x00000000


	//----- nvinfo : EIATTR_MIN_STACK_SIZE
	.align		4
.L_3:
        /*0018*/ 	.byte	0x04, 0x12
        /*001a*/ 	.short	(.L_5 - .L_4)
	.align		4
.L_4:
        /*001c*/ 	.word	index@(_Z9mulKernelPiPKiS1_i)
        /*0020*/ 	.word	0x00000000
.L_5:


//--------------------- .nv.compat                --------------------------
	.section	.nv.compat,"",@"SHT_CUDA_COMPAT_INFO"
	.align	4
        /*0000*/ 	.byte	0x02, 0x09, 0x00, 0x00, 0x02, 0x02, 0x01, 0x00, 0x02, 0x05, 0x05, 0x00, 0x03, 0x07, 0x01, 0x01
        /*0010*/ 	.byte	0x02, 0x03, 0x00, 0x00, 0x02, 0x06, 0x01, 0x00, 0x04, 0x0b, 0x08, 0x00, 0x09, 0x00, 0x00, 0x00
        /*0020*/ 	.byte	0x00, 0x00, 0x00, 0x00


//--------------------- .nv.info._Z9mulKernelPiPKiS1_i --------------------------
	.section	.nv.info._Z9mulKernelPiPKiS1_i,"",@"SHT_CUDA_INFO"
	.sectionflags	@""
	.align	4


	//----- nvinfo : EIATTR_CUDA_API_VERSION
	.align		4
        /*0000*/ 	.byte	0x04, 0x37
        /*0002*/ 	.short	(.L_7 - .L_6)
.L_6:
        /*0004*/ 	.word	0x00000082


	//----- nvinfo : EIATTR_KPARAM_INFO
	.align		4
.L_7:
        /*0008*/ 	.byte	0x04, 0x17
        /*000a*/ 	.short	(.L_9 - .L_8)
.L_8:
        /*000c*/ 	.word	0x00000000
        /*0010*/ 	.short	0x0003
        /*0012*/ 	.short	0x0018
        /*0014*/ 	.byte	0x00, 0xf0, 0x11, 0x00


	//----- nvinfo : EIATTR_KPARAM_INFO
	.align		4
.L_9:
        /*0018*/ 	.byte	0x04, 0x17
        /*001a*/ 	.short	(.L_11 - .L_10)
.L_10:
        /*001c*/ 	.word	0x00000000
        /*0020*/ 	.short	0x0002
        /*0022*/ 	.short	0x0010
        /*0024*/ 	.byte	0x00, 0xf5, 0x21, 0x00


	//----- nvinfo : EIATTR_KPARAM_INFO
	.align		4
.L_11:
        /*0028*/ 	.byte	0x04, 0x17
        /*002a*/ 	.short	(.L_13 - .L_12)
.L_12:
        /*002c*/ 	.word	0x00000000
        /*0030*/ 	.short	0x0001
        /*0032*/ 	.short	0x0008
        /*0034*/ 	.byte	0x00, 0xf5, 0x21, 0x00


	//----- nvinfo : EIATTR_KPARAM_INFO
	.align		4
.L_13:
        /*0038*/ 	.byte	0x04, 0x17
        /*003a*/ 	.short	(.L_15 - .L_14)
.L_14:
        /*003c*/ 	.word	0x00000000
        /*0040*/ 	.short	0x0000
        /*0042*/ 	.short	0x0000
        /*0044*/ 	.byte	0x00, 0xf5, 0x21, 0x00


	//----- nvinfo : EIATTR_SPARSE_MMA_MASK
	.align		4
.L_15:
        /*0048*/ 	.byte	0x03, 0x50
        /*004a*/ 	.short	0x0000


	//----- nvinfo : EIATTR_MAXREG_COUNT
	.align		4
        /*004c*/ 	.byte	0x03, 0x1b
        /*004e*/ 	.short	0x00ff


	//----- nvinfo : EIATTR_MERCURY_ISA_VERSION
	.align		4
        /*0050*/ 	.byte	0x03, 0x5f
        /*0052*/ 	.short	0x0101


	//----- nvinfo : EIATTR_VRC_CTA_INIT_COUNT
	.align		4
        /*0054*/ 	.byte	0x02, 0x4a
	.zero		1
	.zero		1


	//----- nvinfo : EIATTR_EXIT_INSTR_OFFSETS
	.align		4
        /*0058*/ 	.byte	0x04, 0x1c
        /*005a*/ 	.short	(.L_17 - .L_16)


	//   ....[0]....
.L_16:
        /*005c*/ 	.word	0x00000980


	//----- nvinfo : EIATTR_CBANK_PARAM_SIZE
	.align		4
.L_17:
        /*0060*/ 	.byte	0x03, 0x19
        /*0062*/ 	.short	0x001c


	//----- nvinfo : EIATTR_PARAM_CBANK
	.align		4
        /*0064*/ 	.byte	0x04, 0x0a
        /*0066*/ 	.short	(.L_19 - .L_18)
	.align		4
.L_18:
        /*0068*/ 	.word	index@(.nv.constant0._Z9mulKernelPiPKiS1_i)
        /*006c*/ 	.short	0x0380
        /*006e*/ 	.short	0x001c


	//----- nvinfo : EIATTR_SW_WAR
	.align		4
.L_19:
        /*0070*/ 	.byte	0x04, 0x36
        /*0072*/ 	.short	(.L_21 - .L_20)
.L_20:
        /*0074*/ 	.word	0x00000008
.L_21:


//--------------------- .nv.callgraph             --------------------------
	.section	.nv.callgraph,"",@"SHT_CUDA_CALLGRAPH"
	.align	4
	.sectionentsize	8
	.align		4
        /*0000*/ 	.word	0x00000000
	.align		4
        /*0004*/ 	.word	0xffffffff
	.align		4
        /*0008*/ 	.word	0x00000000
	.align		4
        /*000c*/ 	.word	0xfffffffe
	.align		4
        /*0010*/ 	.word	0x00000000
	.align		4
        /*0014*/ 	.word	0xfffffffd
	.align		4
        /*0018*/ 	.word	0x00000000
	.align		4
        /*001c*/ 	.word	0xfffffffc


//--------------------- .text._Z9mulKernelPiPKiS1_i --------------------------
	.section	.text._Z9mulKernelPiPKiS1_i,"ax",@progbits
	.align	128
        .global         _Z9mulKernelPiPKiS1_i
        .type           _Z9mulKernelPiPKiS1_i,@function
        .size           _Z9mulKernelPiPKiS1_i,(.L_x_6 - _Z9mulKernelPiPKiS1_i)
        .other          _Z9mulKernelPiPKiS1_i,@"STO_CUDA_ENTRY STV_DEFAULT"
_Z9mulKernelPiPKiS1_i:
.text._Z9mulKernelPiPKiS1_i:
[----:B------:R-:W-:Y:S08]  /*0000*/  LDC R1, c[0x0][0x37c] ;  /* 0x0000df00ff017b82 */ /* 0x000ff00000000800 */
[----:B------:R-:W0:Y:S01]  /*0010*/  LDC R0, c[0x0][0x398] ;  /* 0x0000e600ff007b82 */ /* 0x000e220000000800 */
[----:B------:R-:W1:Y:S01]  /*0020*/  S2R R5, SR_TID.Y ;  /* 0x0000000000057919 */ /* 0x000e620000002200 */
[----:B------:R-:W2:Y:S01]  /*0030*/  LDCU.64 UR4, c[0x0][0x358] ;  /* 0x00006b00ff0477ac */ /* 0x000ea20008000a00 */
[----:B------:R-:W-:Y:S01]  /*0040*/  HFMA2 R20, -RZ, RZ, 0, 0 ;  /* 0x00000000ff147431 */ /* 0x000fe200000001ff */
[----:B------:R-:W3:Y:S01]  /*0050*/  S2R R3, SR_TID.X ;  /* 0x0000000000037919 */ /* 0x000ee20000002100 */
[----:B0-----:R-:W-:Y:S01]  /*0060*/  ISETP.GE.AND P0, PT, R0, 0x1, PT ;  /* 0x000000010000780c */ /* 0x001fe20003f06270 */
[----:B-1----:R-:W-:-:S12]  /*0070*/  IMAD R4, R5, R0, RZ ;  /* 0x0000000005047224 */ /* 0x002fd800078e02ff */
[----:B--23--:R-:W-:Y:S05]  /*0080*/  @!P0 BRA `(.L_x_0) ;  /* 0x00000008002c8947 */ /* 0x00cfea0003800000 */
[C---:B------:R-:W-:Y:S02]  /*0090*/  ISETP.GE.U32.AND P1, PT, R0.reuse, 0x8, PT ;  /* 0x000000080000780c */ /* 0x040fe40003f26070 */
[----:B------:R-:W-:Y:S02]  /*00a0*/  LOP3.LUT R5, R0, 0x7, RZ, 0xc0, !PT ;  /* 0x0000000700057812 */ /* 0x000fe400078ec0ff */
[----:B------:R-:W-:Y:S02]  /*00b0*/  MOV R7, RZ ;  /* 0x000000ff00077202 */ /* 0x000fe40000000f00 */
[----:B------:R-:W-:Y:S02]  /*00c0*/  ISETP.NE.AND P0, PT, R5, RZ, PT ;  /* 0x000000ff0500720c */ /* 0x000fe40003f05270 */
[----:B------:R-:W-:-:S05]  /*00d0*/  MOV R20, RZ ;  /* 0x000000ff00147202 */ /* 0x000fca0000000f00 */
[----:B------:R-:W-:Y:S06]  /*00e0*/  @!P1 BRA `(.L_x_1) ;  /* 0x0000000000fc9947 */ /* 0x000fec0003800000 */
[----:B------:R-:W0:Y:S01]  /*00f0*/  LDC.64 R8, c[0x0][0x388] ;  /* 0x0000e200ff087b82 */ /* 0x000e220000000a00 */
[C---:B------:R-:W-:Y:S01]  /*0100*/  LOP3.LUT R7, R0.reuse, 0x7ffffff8, RZ, 0xc0, !PT ;  /* 0x7ffffff800077812 */ /* 0x040fe200078ec0ff */
[C-C-:B------:R-:W-:Y:S01]  /*0110*/  IMAD R10, R0.reuse, 0x3, R3.reuse ;  /* 0x00000003000a7824 */ /* 0x140fe200078e0203 */
[----:B------:R-:W-:Y:S01]  /*0120*/  IADD3 R2, PT, PT, R3, R0, RZ ;  /* 0x0000000003027210 */ /* 0x000fe20007ffe0ff */
[C-C-:B------:R-:W-:Y:S01]  /*0130*/  IMAD R11, R0.reuse, 0x4, R3.reuse ;  /* 0x00000004000b7824 */ /* 0x140fe200078e0203 */
[----:B------:R-:W-:Y:S01]  /*0140*/  MOV R20, RZ ;  /* 0x000000ff00147202 */ /* 0x000fe20000000f00 */
[C-C-:B------:R-:W-:Y:S01]  /*0150*/  IMAD R24, R0.reuse, 0x5, R3.reuse ;  /* 0x0000000500187824 */ /* 0x140fe200078e0203 */
[----:B------:R-:W-:Y:S01]  /*0160*/  IADD3 R6, PT, PT, -R7, RZ, RZ ;  /* 0x000000ff07067210 */ /* 0x000fe20007ffe1ff */
[----:B------:R-:W1:Y:S01]  /*0170*/  LDC.64 R12, c[0x0][0x390] ;  /* 0x0000e400ff0c7b82 */ /* 0x000e620000000a00 */
[C-C-:B------:R-:W-:Y:S02]  /*0180*/  IMAD R25, R0.reuse, 0x6, R3.reuse ;  /* 0x0000000600197824 */ /* 0x140fe400078e0203 */
[----:B------:R-:W-:-:S02]  /*0190*/  IMAD R26, R0, 0x7, R3 ;  /* 0x00000007001a7824 */ /* 0x000fc400078e0203 */
[----:B0-----:R-:W-:-:S03]  /*01a0*/  IMAD.WIDE.U32 R8, R4, 0x4, R8 ;  /* 0x0000000404087825 */ /* 0x001fc600078e0008 */
[----:B------:R-:W-:Y:S02]  /*01b0*/  IADD3 R21, P1, PT, R8, 0x10, RZ ;  /* 0x0000001008157810 */ /* 0x000fe40007f3e0ff */
[C---:B------:R-:W-:Y:S01]  /*01c0*/  LEA R8, R0.reuse, R3, 0x1 ;  /* 0x0000000300087211 */ /* 0x040fe200078e08ff */
[----:B-1----:R-:W-:Y:S01]  /*01d0*/  IMAD.WIDE.U32 R16, R3, 0x4, R12 ;  /* 0x0000000403107825 */ /* 0x002fe200078e000c */
[----:B------:R-:W-:Y:S02]  /*01e0*/  IADD3.X R28, PT, PT, RZ, R9, RZ, P1, !PT ;  /* 0x00000009ff1c7210 */ /* 0x000fe40000ffe4ff */
[----:B------:R-:W-:-:S07]  /*01f0*/  SHF.L.U32 R9, R0, 0x3, RZ ;  /* 0x0000000300097819 */ /* 0x000fce00000006ff */
.L_x_2:
[----:B------:R-:W-:Y:S01]  /*0200*/  MOV R14, R21 ;  /* 0x00000015000e7202 */ /* 0x000fe20000000f00 */
[----:B------:R-:W2:Y:S01]  /*0210*/  LDG.E R22, desc[UR4][R16.64] ;  /* 0x0000000410167981 */ /* 0x000ea2000c1e1900 */
[----:B------:R-:W-:-:S05]  /*0220*/  MOV R15, R28 ;  /* 0x0000001c000f7202 */ /* 0x000fca0000000f00 */
[----:B------:R-:W2:Y:S01]  /*0230*/  LDG.E R21, desc[UR4][R14.64+-0x10] ;  /* 0xfffff0040e157981 */ /* 0x000ea2000c1e1900 */
[----:B------:R-:W-:-:S03]  /*0240*/  IMAD.WIDE.U32 R18, R2, 0x4, R12 ;  /* 0x0000000402127825 */ /* 0x000fc600078e000c */
[----:B------:R-:W3:Y:S04]  /*0250*/  LDG.E R23, desc[UR4][R14.64+-0xc] ;  /* 0xfffff4040e177981 */ /* 0x000ee8000c1e1900 */
[----:B------:R-:W3:Y:S04]  /*0260*/  LDG.E R18, desc[UR4][R18.64] ;  /* 0x0000000412127981 */ /* 0x000ee8000c1e1900 */
[----:B------:R-:W4:Y:S04]  /*0270*/  LDG.E R28, desc[UR4][R14.64+-0x8] ;  /* 0xfffff8040e1c7981 */ /* 0x000f28000c1e1900 */
[----:B------:R-:W5:Y:S01]  /*0280*/  LDG.E R29, desc[UR4][R14.64+-0x4] ;  /* 0xfffffc040e1d7981 */ /* 0x000f62000c1e1900 */
[----:B--2---:R-:W-:-:S02]  /*0290*/  IMAD R22, R21, R22, R20 ;  /* 0x0000001615167224 */ /* 0x004fc400078e0214 */
[----:B------:R-:W-:-:S06]  /*02a0*/  IMAD.WIDE.U32 R20, R8, 0x4, R12 ;  /* 0x0000000408147825 */ /* 0x000fcc00078e000c */
[----:B------:R-:W4:Y:S01]  /*02b0*/  LDG.E R20, desc[UR4][R20.64] ;  /* 0x0000000414147981 */ /* 0x000f22000c1e1900 */
[----:B---3--:R-:W-:Y:S02]  /*02c0*/  IMAD R27, R23, R18, R22 ;  /* 0x00000012171b7224 */ /* 0x008fe400078e0216 */
[----:B------:R-:W-:-:S06]  /*02d0*/  IMAD.WIDE.U32 R22, R10, 0x4, R12 ;  /* 0x000000040a167825 */ /* 0x000fcc00078e000c */
[----:B------:R-:W5:Y:S01]  /*02e0*/  LDG.E R22, desc[UR4][R22.64] ;  /* 0x0000000416167981 */ /* 0x000f62000c1e1900 */
[----:B------:R-:W-:-:S06]  /*02f0*/  IMAD.WIDE.U32 R18, R11, 0x4, R12 ;  /* 0x000000040b127825 */ /* 0x000fcc00078e000c */
[----:B------:R-:W2:Y:S01]  /*0300*/  LDG.E R18, desc[UR4][R18.64] ;  /* 0x0000000412127981 */ /* 0x000ea2000c1e1900 */
[----:B----4-:R-:W-:-:S03]  /*0310*/  IMAD R27, R28, R20, R27 ;  /* 0x000000141c1b7224 */ /* 0x010fc600078e021b */
[----:B------:R-:W2:Y:S01]  /*0320*/  LDG.E R28, desc[UR4][R14.64] ;  /* 0x000000040e1c7981 */ /* 0x000ea2000c1e1900 */
[----:B------:R-:W-:-:S04]  /*0330*/  IMAD.WIDE.U32 R20, R24, 0x4, R12 ;  /* 0x0000000418147825 */ /* 0x000fc800078e000c */
[----:B-----5:R-:W-:Y:S02]  /*0340*/  IMAD R27, R29, R22, R27 ;  /* 0x000000161d1b7224 */ /* 0x020fe400078e021b */
[----:B------:R-:W3:Y:S04]  /*0350*/  LDG.E R20, desc[UR4][R20.64] ;  /* 0x0000000414147981 */ /* 0x000ee8000c1e1900 */
[----:B------:R-:W3:Y:S01]  /*0360*/  LDG.E R29, desc[UR4][R14.64+0x4] ;  /* 0x000004040e1d7981 */ /* 0x000ee2000c1e1900 */
[----:B------:R-:W-:-:S06]  /*0370*/  IMAD.WIDE.U32 R22, R25, 0x4, R12 ;  /* 0x0000000419167825 */ /* 0x000fcc00078e000c */
[----:B------:R-:W4:Y:S01]  /*0380*/  LDG.E R22, desc[UR4][R22.64] ;  /* 0x0000000416167981 */ /* 0x000f22000c1e1900 */
[----:B--2---:R-:W-:-:S03]  /*0390*/  IMAD R27, R28, R18, R27 ;  /* 0x000000121c1b7224 */ /* 0x004fc600078e021b */
[----:B------:R-:W4:Y:S01]  /*03a0*/  LDG.E R28, desc[UR4][R14.64+0x8] ;  /* 0x000008040e1c7981 */ /* 0x000f22000c1e1900 */
[----:B------:R-:W-:-:S06]  /*03b0*/  IMAD.WIDE.U32 R18, R26, 0x4, R12 ;  /* 0x000000041a127825 */ /* 0x000fcc00078e000c */
[----:B------:R-:W2:Y:S01]  /*03c0*/  LDG.E R18, desc[UR4][R18.64] ;  /* 0x0000000412127981 */ /* 0x000ea2000c1e1900 */
[----:B---3--:R-:W-:-:S03]  /*03d0*/  IMAD R27, R29, R20, R27 ;  /* 0x000000141d1b7224 */ /* 0x008fc600078e021b */
[----:B------:R-:W2:Y:S01]  /*03e0*/  LDG.E R29, desc[UR4][R14.64+0xc] ;  /* 0x00000c040e1d7981 */ /* 0x000ea2000c1e1900 */
[----:B------:R-:W-:Y:S01]  /*03f0*/  IADD3 R21, P1, PT, R14, 0x20, RZ ;  /* 0x000000200e157810 */ /* 0x000fe20007f3e0ff */
[----:B------:R-:W-:Y:S01]  /*0400*/  VIADD R6, R6, 0x8 ;  /* 0x0000000806067836 */ /* 0x000fe20000000000 */
[C---:B------:R-:W-:Y:S01]  /*0410*/  IADD3 R2, PT, PT, R9.reuse, R2, RZ ;  /* 0x0000000209027210 */ /* 0x040fe20007ffe0ff */
[C---:B------:R-:W-:Y:S01]  /*0420*/  IMAD.IADD R25, R9.reuse, 0x1, R25 ;  /* 0x0000000109197824 */ /* 0x040fe200078e0219 */
[C---:B------:R-:W-:Y:S01]  /*0430*/  IADD3 R8, PT, PT, R9.reuse, R8, RZ ;  /* 0x0000000809087210 */ /* 0x040fe20007ffe0ff */
[C---:B------:R-:W-:Y:S01]  /*0440*/  IMAD.WIDE.U32 R16, R9.reuse, 0x4, R16 ;  /* 0x0000000409107825 */ /* 0x040fe200078e0010 */
[C---:B------:R-:W-:Y:S02]  /*0450*/  IADD3 R10, PT, PT, R9.reuse, R10, RZ ;  /* 0x0000000a090a7210 */ /* 0x040fe40007ffe0ff */
[C---:B------:R-:W-:Y:S02]  /*0460*/  IADD3 R11, PT, PT, R9.reuse, R11, RZ ;  /* 0x0000000b090b7210 */ /* 0x040fe40007ffe0ff */
[----:B------:R-:W-:-:S02]  /*0470*/  IADD3 R24, PT, PT, R9, R24, RZ ;  /* 0x0000001809187210 */ /* 0x000fc40007ffe0ff */
[----:B------:R-:W-:Y:S01]  /*0480*/  IADD3 R26, PT, PT, R9, R26, RZ ;  /* 0x0000001a091a7210 */ /* 0x000fe20007ffe0ff */
[----:B----4-:R-:W-:Y:S01]  /*0490*/  IMAD R27, R28, R22, R27 ;  /* 0x000000161c1b7224 */ /* 0x010fe200078e021b */
[----:B------:R-:W-:Y:S02]  /*04a0*/  IADD3.X R28, PT, PT, RZ, R15, RZ, P1, !PT ;  /* 0x0000000fff1c7210 */ /* 0x000fe40000ffe4ff */
[----:B------:R-:W-:Y:S01]  /*04b0*/  ISETP.NE.AND P1, PT, R6, RZ, PT ;  /* 0x000000ff0600720c */ /* 0x000fe20003f25270 */
[----:B--2---:R-:W-:-:S12]  /*04c0*/  IMAD R20, R29, R18, R27 ;  /* 0x000000121d147224 */ /* 0x004fd800078e021b */
[----:B------:R-:W-:Y:S05]  /*04d0*/  @P1 BRA `(.L_x_2) ;  /* 0xfffffffc00481947 */ /* 0x000fea000383ffff */
.L_x_1:
[----:B------:R-:W-:Y:S05]  /*04e0*/  @!P0 BRA `(.L_x_0) ;  /* 0x0000000400148947 */ /* 0x000fea0003800000 */
[----:B------:R-:W-:Y:S02]  /*04f0*/  ISETP.GE.U32.AND P1, PT, R5, 0x4, PT ;  /* 0x000000040500780c */ /* 0x000fe40003f26070 */
[----:B------:R-:W-:-:S04]  /*0500*/  LOP3.LUT R6, R0, 0x3, RZ, 0xc0, !PT ;  /* 0x0000000300067812 */ /* 0x000fc800078ec0ff */
[----:B------:R-:W-:-:S07]  /*0510*/  ISETP.NE.AND P0, PT, R6, RZ, PT ;  /* 0x000000ff0600720c */ /* 0x000fce0003f05270 */
[----:B------:R-:W-:Y:S06]  /*0520*/  @!P1 BRA `(.L_x_3) ;  /* 0x0000000000789947 */ /* 0x000fec0003800000 */
[----:B------:R-:W0:Y:S01]  /*0530*/  LDC.64 R16, c[0x0][0x388] ;  /* 0x0000e200ff107b82 */ /* 0x000e220000000a00 */
[----:B------:R-:W1:Y:S01]  /*0540*/  LDCU.64 UR6, c[0x0][0x388] ;  /* 0x00007100ff0677ac */ /* 0x000e620008000a00 */
[-C--:B------:R-:W-:Y:S01]  /*0550*/  IMAD R19, R7, R0.reuse, R3 ;  /* 0x0000000007137224 */ /* 0x080fe200078e0203 */
[CC--:B------:R-:W-:Y:S02]  /*0560*/  IADD3 R5, PT, PT, R4.reuse, R7.reuse, RZ ;  /* 0x0000000704057210 */ /* 0x0c0fe40007ffe0ff */
[----:B------:R-:W-:Y:S02]  /*0570*/  IADD3 R2, P1, PT, R4, R7, RZ ;  /* 0x0000000704027210 */ /* 0x000fe40007f3e0ff */
[-C--:B------:R-:W-:Y:S01]  /*0580*/  IADD3 R11, PT, PT, R19, R0.reuse, RZ ;  /* 0x00000000130b7210 */ /* 0x080fe20007ffe0ff */
[----:B------:R-:W2:Y:S01]  /*0590*/  LDC.64 R8, c[0x0][0x390] ;  /* 0x0000e400ff087b82 */ /* 0x000ea20000000a00 */
[----:B------:R-:W-:Y:S02]  /*05a0*/  IADD3.X R15, PT, PT, RZ, RZ, RZ, P1, !PT ;  /* 0x000000ffff0f7210 */ /* 0x000fe40000ffe4ff */
[----:B-1----:R-:W-:Y:S01]  /*05b0*/  LEA R10, P1, R2, UR6, 0x2 ;  /* 0x00000006020a7c11 */ /* 0x002fe2000f8210ff */
[----:B0-----:R-:W-:Y:S01]  /*05c0*/  IMAD.WIDE.U32 R16, R5, 0x4, R16 ;  /* 0x0000000405107825 */ /* 0x001fe200078e0010 */
[----:B------:R-:W-:-:S05]  /*05d0*/  IADD3 R5, PT, PT, R11, R0, RZ ;  /* 0x000000000b057210 */ /* 0x000fca0007ffe0ff */
[----:B------:R-:W3:Y:S01]  /*05e0*/  LDG.E R17, desc[UR4][R16.64] ;  /* 0x0000000410117981 */ /* 0x000ee2000c1e1900 */
[----:B--2---:R-:W-:-:S04]  /*05f0*/  IMAD.WIDE.U32 R18, R19, 0x4, R8 ;  /* 0x0000000413127825 */ /* 0x004fc800078e0008 */
[----:B------:R-:W-:Y:S01]  /*0600*/  IMAD.WIDE.U32 R12, R11, 0x4, R8 ;  /* 0x000000040b0c7825 */ /* 0x000fe200078e0008 */
[----:B------:R-:W-:Y:S01]  /*0610*/  LEA.HI.X R11, R2, UR7, R15, 0x2, P1 ;  /* 0x00000007020b7c11 */ /* 0x000fe200088f140f */
[----:B------:R-:W3:Y:S02]  /*0620*/  LDG.E R18, desc[UR4][R18.64] ;  /* 0x0000000412127981 */ /* 0x000ee4000c1e1900 */
[C-C-:B------:R-:W-:Y:S01]  /*0630*/  IMAD.WIDE.U32 R14, R5.reuse, 0x4, R8.reuse ;  /* 0x00000004050e7825 */ /* 0x140fe200078e0008 */
[----:B------:R-:W-:Y:S01]  /*0640*/  IADD3 R5, PT, PT, R5, R0, RZ ;  /* 0x0000000005057210 */ /* 0x000fe20007ffe0ff */
[----:B------:R-:W2:Y:S04]  /*0650*/  LDG.E R12, desc[UR4][R12.64] ;  /* 0x000000040c0c7981 */ /* 0x000ea8000c1e1900 */
[----:B------:R-:W2:Y:S01]  /*0660*/  LDG.E R2, desc[UR4][R10.64+0x4] ;  /* 0x000004040a027981 */ /* 0x000ea2000c1e1900 */
[----:B------:R-:W-:-:S03]  /*0670*/  IMAD.WIDE.U32 R8, R5, 0x4, R8 ;  /* 0x0000000405087825 */ /* 0x000fc600078e0008 */
[----:B------:R-:W4:Y:S04]  /*0680*/  LDG.E R14, desc[UR4][R14.64] ;  /* 0x000000040e0e7981 */ /* 0x000f28000c1e1900 */
[----:B------:R-:W4:Y:S04]  /*0690*/  LDG.E R5, desc[UR4][R10.64+0x8] ;  /* 0x000008040a057981 */ /* 0x000f28000c1e1900 */
[----:B------:R-:W5:Y:S04]  /*06a0*/  LDG.E R21, desc[UR4][R10.64+0xc] ;  /* 0x00000c040a157981 */ /* 0x000f68000c1e1900 */
[----:B------:R-:W5:Y:S01]  /*06b0*/  LDG.E R8, desc[UR4][R8.64] ;  /* 0x0000000408087981 */ /* 0x000f62000c1e1900 */
[----:B------:R-:W-:-:S02]  /*06c0*/  VIADD R7, R7, 0x4 ;  /* 0x0000000407077836 */ /* 0x000fc40000000000 */
[----:B---3--:R-:W-:-:S04]  /*06d0*/  IMAD R17, R17, R18, R20 ;  /* 0x0000001211117224 */ /* 0x008fc800078e0214 */
[----:B--2---:R-:W-:-:S04]  /*06e0*/  IMAD R2, R2, R12, R17 ;  /* 0x0000000c02027224 */ /* 0x004fc800078e0211 */
[----:B----4-:R-:W-:-:S04]  /*06f0*/  IMAD R2, R5, R14, R2 ;  /* 0x0000000e05027224 */ /* 0x010fc800078e0202 */
[----:B-----5:R-:W-:-:S07]  /*0700*/  IMAD R20, R21, R8, R2 ;  /* 0x0000000815147224 */ /* 0x020fce00078e0202 */
.L_x_3:
[----:B------:R-:W-:Y:S05]  /*0710*/  @!P0 BRA `(.L_x_0) ;  /* 0x0000000000888947 */ /* 0x000fea0003800000 */
[----:B------:R-:W-:Y:S02]  /*0720*/  ISETP.NE.AND P1, PT, R6, 0x1, PT ;  /* 0x000000010600780c */ /* 0x000fe40003f25270 */
[----:B------:R-:W-:-:S04]  /*0730*/  LOP3.LUT R2, R0, 0x1, RZ, 0xc0, !PT ;  /* 0x0000000100027812 */ /* 0x000fc800078ec0ff */
[----:B------:R-:W-:-:S07]  /*0740*/  ISETP.NE.U32.AND P0, PT, R2, 0x1, PT ;  /* 0x000000010200780c */ /* 0x000fce0003f05070 */
[----:B------:R-:W-:Y:S06]  /*0750*/  @!P1 BRA `(.L_x_4) ;  /* 0x0000000000509947 */ /* 0x000fec0003800000 */
[----:B------:R-:W0:Y:S01]  /*0760*/  LDC.64 R10, c[0x0][0x388] ;  /* 0x0000e200ff0a7b82 */ /* 0x000e220000000a00 */
[----:B------:R-:W1:Y:S01]  /*0770*/  LDCU.64 UR6, c[0x0][0x388] ;  /* 0x00007100ff0677ac */ /* 0x000e620008000a00 */
[CC--:B------:R-:W-:Y:S01]  /*0780*/  IADD3 R13, PT, PT, R4.reuse, R7.reuse, RZ ;  /* 0x00000007040d7210 */ /* 0x0c0fe20007ffe0ff */
[----:B------:R-:W-:Y:S01]  /*0790*/  IMAD R15, R7, R0, R3 ;  /* 0x00000000070f7224 */ /* 0x000fe200078e0203 */
[----:B------:R-:W-:-:S04]  /*07a0*/  IADD3 R2, P1, PT, R4, R7, RZ ;  /* 0x0000000704027210 */ /* 0x000fc80007f3e0ff */
[----:B------:R-:W2:Y:S01]  /*07b0*/  LDC.64 R8, c[0x0][0x390] ;  /* 0x0000e400ff087b82 */ /* 0x000ea20000000a00 */
[----:B------:R-:W-:Y:S02]  /*07c0*/  IADD3.X R5, PT, PT, RZ, RZ, RZ, P1, !PT ;  /* 0x000000ffff057210 */ /* 0x000fe40000ffe4ff */
[----:B------:R-:W-:Y:S01]  /*07d0*/  IADD3 R17, PT, PT, R15, R0, RZ ;  /* 0x000000000f117210 */ /* 0x000fe20007ffe0ff */
[----:B0-----:R-:W-:Y:S01]  /*07e0*/  IMAD.WIDE.U32 R12, R13, 0x4, R10 ;  /* 0x000000040d0c7825 */ /* 0x001fe200078e000a */
[----:B-1----:R-:W-:-:S04]  /*07f0*/  LEA R10, P1, R2, UR6, 0x2 ;  /* 0x00000006020a7c11 */ /* 0x002fc8000f8210ff */
[----:B------:R-:W-:Y:S01]  /*0800*/  LEA.HI.X R11, R2, UR7, R5, 0x2, P1 ;  /* 0x00000007020b7c11 */ /* 0x000fe200088f1405 */
[----:B------:R-:W3:Y:S01]  /*0810*/  LDG.E R13, desc[UR4][R12.64] ;  /* 0x000000040c0d7981 */ /* 0x000ee2000c1e1900 */
[----:B--2---:R-:W-:-:S04]  /*0820*/  IMAD.WIDE.U32 R14, R15, 0x4, R8 ;  /* 0x000000040f0e7825 */ /* 0x004fc800078e0008 */
[----:B------:R-:W2:Y:S01]  /*0830*/  LDG.E R11, desc[UR4][R10.64+0x4] ;  /* 0x000004040a0b7981 */ /* 0x000ea2000c1e1900 */
[----:B------:R-:W-:-:S03]  /*0840*/  IMAD.WIDE.U32 R8, R17, 0x4, R8 ;  /* 0x0000000411087825 */ /* 0x000fc600078e0008 */
[----:B------:R-:W3:Y:S04]  /*0850*/  LDG.E R14, desc[UR4][R14.64] ;  /* 0x000000040e0e7981 */ /* 0x000ee8000c1e1900 */
[----:B------:R-:W2:Y:S01]  /*0860*/  LDG.E R8, desc[UR4][R8.64] ;  /* 0x0000000408087981 */ /* 0x000ea2000c1e1900 */
[----:B------:R-:W-:Y:S01]  /*0870*/  IADD3 R7, PT, PT, R7, 0x2, RZ ;  /* 0x0000000207077810 */ /* 0x000fe20007ffe0ff */
[----:B---3--:R-:W-:-:S04]  /*0880*/  IMAD R20, R13, R14, R20 ;  /* 0x0000000e0d147224 */ /* 0x008fc800078e0214 */
[----:B--2---:R-:W-:-:S07]  /*0890*/  IMAD R20, R11, R8, R20 ;  /* 0x000000080b147224 */ /* 0x004fce00078e0214 */
.L_x_4:
[----:B------:R-:W-:Y:S05]  /*08a0*/  @P0 BRA `(.L_x_0) ;  /* 0x0000000000240947 */ /* 0x000fea0003800000 */
[----:B------:R-:W0:Y:S01]  /*08b0*/  LDC.64 R8, c[0x0][0x388] ;  /* 0x0000e200ff087b82 */ /* 0x000e220000000a00 */
[----:B------:R-:W-:Y:S01]  /*08c0*/  IADD3 R5, PT, PT, R4, R7, RZ ;  /* 0x0000000704057210 */ /* 0x000fe20007ffe0ff */
[----:B------:R-:W-:-:S06]  /*08d0*/  IMAD R13, R7, R0, R3 ;  /* 0x00000000070d7224 */ /* 0x000fcc00078e0203 */
[----:B------:R-:W1:Y:S01]  /*08e0*/  LDC.64 R10, c[0x0][0x390] ;  /* 0x0000e400ff0a7b82 */ /* 0x000e620000000a00 */
[----:B0-----:R-:W-:-:S06]  /*08f0*/  IMAD.WIDE.U32 R6, R5, 0x4, R8 ;  /* 0x0000000405067825 */ /* 0x001fcc00078e0008 */
[----:B------:R-:W2:Y:S01]  /*0900*/  LDG.E R7, desc[UR4][R6.64] ;  /* 0x0000000406077981 */ /* 0x000ea2000c1e1900 */
[----:B-1----:R-:W-:-:S06]  /*0910*/  IMAD.WIDE.U32 R8, R13, 0x4, R10 ;  /* 0x000000040d087825 */ /* 0x002fcc00078e000a */
[----:B------:R-:W2:Y:S02]  /*0920*/  LDG.E R8, desc[UR4][R8.64] ;  /* 0x0000000408087981 */ /* 0x000ea4000c1e1900 */
[----:B--2---:R-:W-:-:S07]  /*0930*/  IMAD R20, R7, R8, R20 ;  /* 0x0000000807147224 */ /* 0x004fce00078e0214 */
.L_x_0:
[----:B------:R-:W0:Y:S01]  /*0940*/  LDC.64 R6, c[0x0][0x380] ;  /* 0x0000e000ff067b82 */ /* 0x000e220000000a00 */
[----:B------:R-:W-:-:S05]  /*0950*/  IADD3 R3, PT, PT, R4, R3, RZ ;  /* 0x0000000304037210 */ /* 0x000fca0007ffe0ff */
[----:B0-----:R-:W-:-:S05]  /*0960*/  IMAD.WIDE R2, R3, 0x4, R6 ;  /* 0x0000000403027825 */ /* 0x001fca00078e0206 */
[----:B------:R-:W-:Y:S01]  /*0970*/  STG.E desc[UR4][R2.64], R20 ;  /* 0x0000001402007986 */ /* 0x000fe2000c101904 */
[----:B------:R-:W-:Y:S05]  /*0980*/  EXIT ;  /* 0x000000000000794d */ /* 0x000fea0003800000 */
.L_x_5:
[----:B------:R-:W-:-:S00]  /*0990*/  BRA `(.L_x_5) ;  /* 0xfffffffc00fc7947 */ /* 0x000fc0000383ffff */
[----:B------:R-:W-:-:S00]  /*09a0*/  NOP ;  /* 0x0000000000007918 */ /* 0x000fc00000000000 */
        /* <DEDUP_REMOVED lines=13> */
.L_x_6:


//--------------------- .nv.shared.reserved.0     --------------------------
	.section	.nv.shared.reserved.0,"aw",@nobits
	.weak		__nv_reservedSMEM_offset_0_alias
	.size		__nv_reservedSMEM_offset_0_alias, 0, 64
	.other		__nv_reservedSMEM_offset_0_alias,@"STO_CUDA_RESERVED_SHARED STV_DEFAULT"
__nv_reservedSMEM_offset_0_alias:
	.zero		0
	.zero		64


//--------------------- .nv.constant0._Z9mulKernelPiPKiS1_i --------------------------
	.section	.nv.constant0._Z9mulKernelPiPKiS1_i,"a",@progbits
	.sectionflags	@""
	.align	4
.nv.constant0._Z9mulKernelPiPKiS1_i:
	.zero		924


//--------------------- SYMBOLS --------------------------

	.type		.nv.reservedSmem.offset0,@object
	.size		.nv.reservedSmem.offset0,0x4
